//
// Generated by NVIDIA NVVM Compiler
//
// Compiler Build ID: CL-36424714
// Cuda compilation tools, release 13.0, V13.0.88
// Based on NVVM 20.0.0
//

.version 9.0
.target sm_100
.address_size 64

	// .globl	_Z10vector_addPdS_S_PiS0_

.visible .entry _Z10vector_addPdS_S_PiS0_(
	.param .u64 .ptr .align 1 _Z10vector_addPdS_S_PiS0__param_0,
	.param .u64 .ptr .align 1 _Z10vector_addPdS_S_PiS0__param_1,
	.param .u64 .ptr .align 1 _Z10vector_addPdS_S_PiS0__param_2,
	.param .u64 .ptr .align 1 _Z10vector_addPdS_S_PiS0__param_3,
	.param .u64 .ptr .align 1 _Z10vector_addPdS_S_PiS0__param_4
)
{
	.reg .pred 	%p<20>;
	.reg .b32 	%r<20>;
	.reg .b64 	%rd<126>;
	.reg .b64 	%fd<175>;

	ld.param.u64 	%rd67, [_Z10vector_addPdS_S_PiS0__param_0];
	ld.param.u64 	%rd68, [_Z10vector_addPdS_S_PiS0__param_1];
	ld.param.u64 	%rd69, [_Z10vector_addPdS_S_PiS0__param_2];
	ld.param.u64 	%rd70, [_Z10vector_addPdS_S_PiS0__param_3];
	ld.param.u64 	%rd71, [_Z10vector_addPdS_S_PiS0__param_4];
	cvta.to.global.u64 	%rd1, %rd69;
	cvta.to.global.u64 	%rd2, %rd68;
	cvta.to.global.u64 	%rd3, %rd67;
	cvta.to.global.u64 	%rd72, %rd71;
	cvta.to.global.u64 	%rd73, %rd70;
	mov.u32 	%r1, %ctaid.x;
	ld.global.u32 	%r5, [%rd73];
	mul.lo.s32 	%r2, %r5, %r1;
	mov.u32 	%r3, %tid.x;
	ld.global.u32 	%r6, [%rd72];
	mul.lo.s32 	%r4, %r6, %r5;
	div.s32 	%r7, 10000000, %r4;
	cvt.s64.s32 	%rd4, %r7;
	setp.lt.s32 	%p1, %r7, 1;
	@%p1 bra 	$L__BB0_13;
	cvt.u32.u64 	%r8, %rd4;
	add.s32 	%r9, %r2, %r3;
	mul.lo.s32 	%r10, %r8, %r9;
	cvt.s64.s32 	%rd5, %r10;
	setp.lt.u32 	%p2, %r8, 16;
	mov.b64 	%rd109, 0;
	@%p2 bra 	$L__BB0_4;
	and.b64  	%rd109, %rd4, 2147483632;
	shl.b64 	%rd75, %rd5, 3;
	add.s64 	%rd76, %rd75, 64;
	add.s64 	%rd106, %rd3, %rd76;
	add.s64 	%rd105, %rd2, %rd76;
	add.s64 	%rd104, %rd1, %rd76;
	mov.u64 	%rd107, %rd109;
$L__BB0_3:
	.pragma "nounroll";
	ld.global.f64 	%fd1, [%rd106+-64];
	ld.global.f64 	%fd2, [%rd105+-64];
	add.f64 	%fd3, %fd1, %fd2;
	st.global.f64 	[%rd104+-64], %fd3;
	ld.global.f64 	%fd4, [%rd106+-56];
	ld.global.f64 	%fd5, [%rd105+-56];
	add.f64 	%fd6, %fd4, %fd5;
	st.global.f64 	[%rd104+-56], %fd6;
	ld.global.f64 	%fd7, [%rd106+-48];
	ld.global.f64 	%fd8, [%rd105+-48];
	add.f64 	%fd9, %fd7, %fd8;
	st.global.f64 	[%rd104+-48], %fd9;
	ld.global.f64 	%fd10, [%rd106+-40];
	ld.global.f64 	%fd11, [%rd105+-40];
	add.f64 	%fd12, %fd10, %fd11;
	st.global.f64 	[%rd104+-40], %fd12;
	ld.global.f64 	%fd13, [%rd106+-32];
	ld.global.f64 	%fd14, [%rd105+-32];
	add.f64 	%fd15, %fd13, %fd14;
	st.global.f64 	[%rd104+-32], %fd15;
	ld.global.f64 	%fd16, [%rd106+-24];
	ld.global.f64 	%fd17, [%rd105+-24];
	add.f64 	%fd18, %fd16, %fd17;
	st.global.f64 	[%rd104+-24], %fd18;
	ld.global.f64 	%fd19, [%rd106+-16];
	ld.global.f64 	%fd20, [%rd105+-16];
	add.f64 	%fd21, %fd19, %fd20;
	st.global.f64 	[%rd104+-16], %fd21;
	ld.global.f64 	%fd22, [%rd106+-8];
	ld.global.f64 	%fd23, [%rd105+-8];
	add.f64 	%fd24, %fd22, %fd23;
	st.global.f64 	[%rd104+-8], %fd24;
	ld.global.f64 	%fd25, [%rd106];
	ld.global.f64 	%fd26, [%rd105];
	add.f64 	%fd27, %fd25, %fd26;
	st.global.f64 	[%rd104], %fd27;
	ld.global.f64 	%fd28, [%rd106+8];
	ld.global.f64 	%fd29, [%rd105+8];
	add.f64 	%fd30, %fd28, %fd29;
	st.global.f64 	[%rd104+8], %fd30;
	ld.global.f64 	%fd31, [%rd106+16];
	ld.global.f64 	%fd32, [%rd105+16];
	add.f64 	%fd33, %fd31, %fd32;
	st.global.f64 	[%rd104+16], %fd33;
	ld.global.f64 	%fd34, [%rd106+24];
	ld.global.f64 	%fd35, [%rd105+24];
	add.f64 	%fd36, %fd34, %fd35;
	st.global.f64 	[%rd104+24], %fd36;
	ld.global.f64 	%fd37, [%rd106+32];
	ld.global.f64 	%fd38, [%rd105+32];
	add.f64 	%fd39, %fd37, %fd38;
	st.global.f64 	[%rd104+32], %fd39;
	ld.global.f64 	%fd40, [%rd106+40];
	ld.global.f64 	%fd41, [%rd105+40];
	add.f64 	%fd42, %fd40, %fd41;
	st.global.f64 	[%rd104+40], %fd42;
	ld.global.f64 	%fd43, [%rd106+48];
	ld.global.f64 	%fd44, [%rd105+48];
	add.f64 	%fd45, %fd43, %fd44;
	st.global.f64 	[%rd104+48], %fd45;
	ld.global.f64 	%fd46, [%rd106+56];
	ld.global.f64 	%fd47, [%rd105+56];
	add.f64 	%fd48, %fd46, %fd47;
	st.global.f64 	[%rd104+56], %fd48;
	add.s64 	%rd107, %rd107, -16;
	add.s64 	%rd106, %rd106, 128;
	add.s64 	%rd105, %rd105, 128;
	add.s64 	%rd104, %rd104, 128;
	setp.ne.s64 	%p3, %rd107, 0;
	@%p3 bra 	$L__BB0_3;
$L__BB0_4:
	and.b32  	%r12, %r8, 15;
	setp.eq.s32 	%p4, %r12, 0;
	@%p4 bra 	$L__BB0_13;
	and.b64  	%rd77, %rd4, 15;
	add.s64 	%rd78, %rd77, -1;
	setp.lt.u64 	%p5, %rd78, 7;
	@%p5 bra 	$L__BB0_7;
	add.s64 	%rd79, %rd109, %rd5;
	shl.b64 	%rd80, %rd79, 3;
	add.s64 	%rd81, %rd3, %rd80;
	ld.global.f64 	%fd49, [%rd81];
	add.s64 	%rd82, %rd2, %rd80;
	ld.global.f64 	%fd50, [%rd82];
	add.f64 	%fd51, %fd49, %fd50;
	add.s64 	%rd83, %rd1, %rd80;
	st.global.f64 	[%rd83], %fd51;
	ld.global.f64 	%fd52, [%rd81+8];
	ld.global.f64 	%fd53, [%rd82+8];
	add.f64 	%fd54, %fd52, %fd53;
	st.global.f64 	[%rd83+8], %fd54;
	ld.global.f64 	%fd55, [%rd81+16];
	ld.global.f64 	%fd56, [%rd82+16];
	add.f64 	%fd57, %fd55, %fd56;
	st.global.f64 	[%rd83+16], %fd57;
	ld.global.f64 	%fd58, [%rd81+24];
	ld.global.f64 	%fd59, [%rd82+24];
	add.f64 	%fd60, %fd58, %fd59;
	st.global.f64 	[%rd83+24], %fd60;
	ld.global.f64 	%fd61, [%rd81+32];
	ld.global.f64 	%fd62, [%rd82+32];
	add.f64 	%fd63, %fd61, %fd62;
	st.global.f64 	[%rd83+32], %fd63;
	ld.global.f64 	%fd64, [%rd81+40];
	ld.global.f64 	%fd65, [%rd82+40];
	add.f64 	%fd66, %fd64, %fd65;
	st.global.f64 	[%rd83+40], %fd66;
	ld.global.f64 	%fd67, [%rd81+48];
	ld.global.f64 	%fd68, [%rd82+48];
	add.f64 	%fd69, %fd67, %fd68;
	st.global.f64 	[%rd83+48], %fd69;
	ld.global.f64 	%fd70, [%rd81+56];
	ld.global.f64 	%fd71, [%rd82+56];
	add.f64 	%fd72, %fd70, %fd71;
	st.global.f64 	[%rd83+56], %fd72;
	add.s64 	%rd109, %rd109, 8;
$L__BB0_7:
	and.b32  	%r14, %r8, 7;
	setp.eq.s32 	%p6, %r14, 0;
	@%p6 bra 	$L__BB0_13;
	and.b64  	%rd84, %rd4, 7;
	add.s64 	%rd85, %rd84, -1;
	setp.lt.u64 	%p7, %rd85, 3;
	@%p7 bra 	$L__BB0_10;
	add.s64 	%rd86, %rd109, %rd5;
	shl.b64 	%rd87, %rd86, 3;
	add.s64 	%rd88, %rd3, %rd87;
	ld.global.f64 	%fd73, [%rd88];
	add.s64 	%rd89, %rd2, %rd87;
	ld.global.f64 	%fd74, [%rd89];
	add.f64 	%fd75, %fd73, %fd74;
	add.s64 	%rd90, %rd1, %rd87;
	st.global.f64 	[%rd90], %fd75;
	ld.global.f64 	%fd76, [%rd88+8];
	ld.global.f64 	%fd77, [%rd89+8];
	add.f64 	%fd78, %fd76, %fd77;
	st.global.f64 	[%rd90+8], %fd78;
	ld.global.f64 	%fd79, [%rd88+16];
	ld.global.f64 	%fd80, [%rd89+16];
	add.f64 	%fd81, %fd79, %fd80;
	st.global.f64 	[%rd90+16], %fd81;
	ld.global.f64 	%fd82, [%rd88+24];
	ld.global.f64 	%fd83, [%rd89+24];
	add.f64 	%fd84, %fd82, %fd83;
	st.global.f64 	[%rd90+24], %fd84;
	add.s64 	%rd109, %rd109, 4;
$L__BB0_10:
	and.b32  	%r16, %r8, 3;
	setp.eq.s32 	%p8, %r16, 0;
	@%p8 bra 	$L__BB0_13;
	add.s64 	%rd91, %rd109, %rd5;
	shl.b64 	%rd92, %rd91, 3;
	add.s64 	%rd114, %rd1, %rd92;
	add.s64 	%rd113, %rd2, %rd92;
	add.s64 	%rd112, %rd3, %rd92;
	and.b64  	%rd111, %rd4, 3;
$L__BB0_12:
	.pragma "nounroll";
	ld.global.f64 	%fd85, [%rd112];
	ld.global.f64 	%fd86, [%rd113];
	add.f64 	%fd87, %fd85, %fd86;
	st.global.f64 	[%rd114], %fd87;
	add.s64 	%rd114, %rd114, 8;
	add.s64 	%rd113, %rd113, 8;
	add.s64 	%rd112, %rd112, 8;
	add.s64 	%rd111, %rd111, -1;
	setp.ne.s64 	%p9, %rd111, 0;
	@%p9 bra 	$L__BB0_12;
$L__BB0_13:
	mul.lo.s32 	%r17, %r1, %r3;
	setp.ne.s32 	%p10, %r17, 0;
	@%p10 bra 	$L__BB0_27;
	rem.s32 	%r18, 10000000, %r4;
	cvt.u64.u32 	%rd35, %r18;
	setp.eq.s32 	%p11, %r18, 0;
	@%p11 bra 	$L__BB0_27;
	cvt.u32.u64 	%r19, %rd35;
	and.b64  	%rd36, %rd35, 15;
	setp.lt.u32 	%p12, %r19, 16;
	mov.b64 	%rd120, 0;
	@%p12 bra 	$L__BB0_18;
	and.b64  	%rd120, %rd35, 16777200;
	add.s64 	%rd117, %rd1, 79999992;
	add.s64 	%rd116, %rd2, 79999992;
	add.s64 	%rd115, %rd3, 79999992;
	mov.u64 	%rd118, %rd120;
$L__BB0_17:
	.pragma "nounroll";
	ld.global.f64 	%fd88, [%rd115];
	ld.global.f64 	%fd89, [%rd116];
	add.f64 	%fd90, %fd88, %fd89;
	st.global.f64 	[%rd117], %fd90;
	ld.global.f64 	%fd91, [%rd115+-8];
	ld.global.f64 	%fd92, [%rd116+-8];
	add.f64 	%fd93, %fd91, %fd92;
	st.global.f64 	[%rd117+-8], %fd93;
	ld.global.f64 	%fd94, [%rd115+-16];
	ld.global.f64 	%fd95, [%rd116+-16];
	add.f64 	%fd96, %fd94, %fd95;
	st.global.f64 	[%rd117+-16], %fd96;
	ld.global.f64 	%fd97, [%rd115+-24];
	ld.global.f64 	%fd98, [%rd116+-24];
	add.f64 	%fd99, %fd97, %fd98;
	st.global.f64 	[%rd117+-24], %fd99;
	ld.global.f64 	%fd100, [%rd115+-32];
	ld.global.f64 	%fd101, [%rd116+-32];
	add.f64 	%fd102, %fd100, %fd101;
	st.global.f64 	[%rd117+-32], %fd102;
	ld.global.f64 	%fd103, [%rd115+-40];
	ld.global.f64 	%fd104, [%rd116+-40];
	add.f64 	%fd105, %fd103, %fd104;
	st.global.f64 	[%rd117+-40], %fd105;
	ld.global.f64 	%fd106, [%rd115+-48];
	ld.global.f64 	%fd107, [%rd116+-48];
	add.f64 	%fd108, %fd106, %fd107;
	st.global.f64 	[%rd117+-48], %fd108;
	ld.global.f64 	%fd109, [%rd115+-56];
	ld.global.f64 	%fd110, [%rd116+-56];
	add.f64 	%fd111, %fd109, %fd110;
	st.global.f64 	[%rd117+-56], %fd111;
	ld.global.f64 	%fd112, [%rd115+-64];
	ld.global.f64 	%fd113, [%rd116+-64];
	add.f64 	%fd114, %fd112, %fd113;
	st.global.f64 	[%rd117+-64], %fd114;
	ld.global.f64 	%fd115, [%rd115+-72];
	ld.global.f64 	%fd116, [%rd116+-72];
	add.f64 	%fd117, %fd115, %fd116;
	st.global.f64 	[%rd117+-72], %fd117;
	ld.global.f64 	%fd118, [%rd115+-80];
	ld.global.f64 	%fd119, [%rd116+-80];
	add.f64 	%fd120, %fd118, %fd119;
	st.global.f64 	[%rd117+-80], %fd120;
	ld.global.f64 	%fd121, [%rd115+-88];
	ld.global.f64 	%fd122, [%rd116+-88];
	add.f64 	%fd123, %fd121, %fd122;
	st.global.f64 	[%rd117+-88], %fd123;
	ld.global.f64 	%fd124, [%rd115+-96];
	ld.global.f64 	%fd125, [%rd116+-96];
	add.f64 	%fd126, %fd124, %fd125;
	st.global.f64 	[%rd117+-96], %fd126;
	ld.global.f64 	%fd127, [%rd115+-104];
	ld.global.f64 	%fd128, [%rd116+-104];
	add.f64 	%fd129, %fd127, %fd128;
	st.global.f64 	[%rd117+-104], %fd129;
	ld.global.f64 	%fd130, [%rd115+-112];
	ld.global.f64 	%fd131, [%rd116+-112];
	add.f64 	%fd132, %fd130, %fd131;
	st.global.f64 	[%rd117+-112], %fd132;
	ld.global.f64 	%fd133, [%rd115+-120];
	ld.global.f64 	%fd134, [%rd116+-120];
	add.f64 	%fd135, %fd133, %fd134;
	st.global.f64 	[%rd117+-120], %fd135;
	add.s64 	%rd118, %rd118, -16;
	add.s64 	%rd117, %rd117, -128;
	add.s64 	%rd116, %rd116, -128;
	add.s64 	%rd115, %rd115, -128;
	setp.ne.s64 	%p13, %rd118, 0;
	@%p13 bra 	$L__BB0_17;
$L__BB0_18:
	setp.eq.s64 	%p14, %rd36, 0;
	@%p14 bra 	$L__BB0_27;
	and.b64  	%rd50, %rd35, 7;
	setp.lt.u64 	%p15, %rd36, 8;
	@%p15 bra 	$L__BB0_21;
	shl.b64 	%rd94, %rd120, 3;
	sub.s64 	%rd95, %rd3, %rd94;
	ld.global.f64 	%fd136, [%rd95+79999992];
	sub.s64 	%rd96, %rd2, %rd94;
	ld.global.f64 	%fd137, [%rd96+79999992];
	add.f64 	%fd138, %fd136, %fd137;
	sub.s64 	%rd97, %rd1, %rd94;
	st.global.f64 	[%rd97+79999992], %fd138;
	ld.global.f64 	%fd139, [%rd95+79999984];
	ld.global.f64 	%fd140, [%rd96+79999984];
	add.f64 	%fd141, %fd139, %fd140;
	st.global.f64 	[%rd97+79999984], %fd141;
	ld.global.f64 	%fd142, [%rd95+79999976];
	ld.global.f64 	%fd143, [%rd96+79999976];
	add.f64 	%fd144, %fd142, %fd143;
	st.global.f64 	[%rd97+79999976], %fd144;
	ld.global.f64 	%fd145, [%rd95+79999968];
	ld.global.f64 	%fd146, [%rd96+79999968];
	add.f64 	%fd147, %fd145, %fd146;
	st.global.f64 	[%rd97+79999968], %fd147;
	ld.global.f64 	%fd148, [%rd95+79999960];
	ld.global.f64 	%fd149, [%rd96+79999960];
	add.f64 	%fd150, %fd148, %fd149;
	st.global.f64 	[%rd97+79999960], %fd150;
	ld.global.f64 	%fd151, [%rd95+79999952];
	ld.global.f64 	%fd152, [%rd96+79999952];
	add.f64 	%fd153, %fd151, %fd152;
	st.global.f64 	[%rd97+79999952], %fd153;
	ld.global.f64 	%fd154, [%rd95+79999944];
	ld.global.f64 	%fd155, [%rd96+79999944];
	add.f64 	%fd156, %fd154, %fd155;
	st.global.f64 	[%rd97+79999944], %fd156;
	ld.global.f64 	%fd157, [%rd95+79999936];
	ld.global.f64 	%fd158, [%rd96+79999936];
	add.f64 	%fd159, %fd157, %fd158;
	st.global.f64 	[%rd97+79999936], %fd159;
	add.s64 	%rd120, %rd120, 8;
$L__BB0_21:
	setp.eq.s64 	%p16, %rd50, 0;
	@%p16 bra 	$L__BB0_27;
	and.b64  	%rd122, %rd35, 3;
	setp.lt.u64 	%p17, %rd50, 4;
	@%p17 bra 	$L__BB0_24;
	shl.b64 	%rd98, %rd120, 3;
	sub.s64 	%rd99, %rd3, %rd98;
	ld.global.f64 	%fd160, [%rd99+79999992];
	sub.s64 	%rd100, %rd2, %rd98;
	ld.global.f64 	%fd161, [%rd100+79999992];
	add.f64 	%fd162, %fd160, %fd161;
	sub.s64 	%rd101, %rd1, %rd98;
	st.global.f64 	[%rd101+79999992], %fd162;
	ld.global.f64 	%fd163, [%rd99+79999984];
	ld.global.f64 	%fd164, [%rd100+79999984];
	add.f64 	%fd165, %fd163, %fd164;
	st.global.f64 	[%rd101+79999984], %fd165;
	ld.global.f64 	%fd166, [%rd99+79999976];
	ld.global.f64 	%fd167, [%rd100+79999976];
	add.f64 	%fd168, %fd166, %fd167;
	st.global.f64 	[%rd101+79999976], %fd168;
	ld.global.f64 	%fd169, [%rd99+79999968];
	ld.global.f64 	%fd170, [%rd100+79999968];
	add.f64 	%fd171, %fd169, %fd170;
	st.global.f64 	[%rd101+79999968], %fd171;
	add.s64 	%rd120, %rd120, 4;
$L__BB0_24:
	setp.eq.s64 	%p18, %rd122, 0;
	@%p18 bra 	$L__BB0_27;
	shl.b64 	%rd102, %rd120, 3;
	sub.s64 	%rd103, 79999992, %rd102;
	add.s64 	%rd125, %rd3, %rd103;
	add.s64 	%rd124, %rd2, %rd103;
	add.s64 	%rd123, %rd1, %rd103;
$L__BB0_26:
	.pragma "nounroll";
	ld.global.f64 	%fd172, [%rd125];
	ld.global.f64 	%fd173, [%rd124];
	add.f64 	%fd174, %fd172, %fd173;
	st.global.f64 	[%rd123], %fd174;
	add.s64 	%rd125, %rd125, -8;
	add.s64 	%rd124, %rd124, -8;
	add.s64 	%rd123, %rd123, -8;
	add.s64 	%rd122, %rd122, -1;
	setp.ne.s64 	%p19, %rd122, 0;
	@%p19 bra 	$L__BB0_26;
$L__BB0_27:
	ret;

}


// ===== COMPILED SASS (sm_100) =====

	.target	sm_100

	.elftype	@"ET_EXEC"


//--------------------- .note.nv.tkinfo           --------------------------
	.section	.note.nv.tkinfo,"",@"SHT_NOTE"
	.sectionflags	@"SHF_NOTE_NV_TKINFO"
	.tkinfo
        /*0018*/ 	.word	0x00000002
        /*0030*/ 	.string	""
        /*0030*/ 	.string	"ptxas"
        /*0030*/ 	.string	"Cuda compilation tools, release 13.0, V13.0.88"
        /*0030*/ 	.string	"Build cuda_13.0.r13.0/compiler.36424714_0"
        /*0030*/ 	.string	"-arch sm_100 -m 64 "



//--------------------- .note.nv.cuinfo           --------------------------
	.section	.note.nv.cuinfo,"",@"SHT_NOTE"
	.sectionflags	@"SHF_NOTE_NV_CUINFO"
        /*0018*/ 	.short	0x0002
        /*001a*/ 	.short	0x0064
        /*001c*/ 	.short	0x0082
	.zero		2


//--------------------- .nv.info                  --------------------------
	.section	.nv.info,"",@"SHT_CUDA_INFO"
	.align	4


	//----- nvinfo : EIATTR_REGCOUNT
	.align		4
        /*0000*/ 	.byte	0x04, 0x2f
        /*0002*/ 	.short	(.L_1 - .L_0)
	.align		4
.L_0:
        /*0004*/ 	.word	index@(_Z10vector_addPdS_S_PiS0_)
        /*0008*/ 	.word	0x0000001e


	//----- nvinfo : EIATTR_FRAME_SIZE
	.align		4
.L_1:
        /*000c*/ 	.byte	0x04, 0x11
        /*000e*/ 	.short	(.L_3 - .L_2)
	.align		4
.L_2:
        /*0010*/ 	.word	index@(_Z10vector_addPdS_S_PiS0_)
        /*0014*/ 	.word	0x00000000


	//----- nvinfo : EIATTR_MIN_STACK_SIZE
	.align		4
.L_3:
        /*0018*/ 	.byte	0x04, 0x12
        /*001a*/ 	.short	(.L_5 - .L_4)
	.align		4
.L_4:
        /*001c*/ 	.word	index@(_Z10vector_addPdS_S_PiS0_)
        /*0020*/ 	.word	0x00000000
.L_5:


//--------------------- .nv.compat                --------------------------
	.section	.nv.compat,"",@"SHT_CUDA_COMPAT_INFO"
	.align	4
        /*0000*/ 	.byte	0x02, 0x09, 0x00, 0x00, 0x02, 0x02, 0x01, 0x00, 0x02, 0x05, 0x05, 0x00, 0x03, 0x07, 0x01, 0x01
        /*0010*/ 	.byte	0x02, 0x03, 0x00, 0x00, 0x02, 0x06, 0x01, 0x00, 0x04, 0x0b, 0x08, 0x00, 0x01, 0x00, 0x00, 0x00
        /*0020*/ 	.byte	0x00, 0x00, 0x00, 0x00


//--------------------- .nv.info._Z10vector_addPdS_S_PiS0_ --------------------------
	.section	.nv.info._Z10vector_addPdS_S_PiS0_,"",@"SHT_CUDA_INFO"
	.sectionflags	@""
	.align	4


	//----- nvinfo : EIATTR_CUDA_API_VERSION
	.align		4
        /*0000*/ 	.byte	0x04, 0x37
        /*0002*/ 	.short	(.L_7 - .L_6)
.L_6:
        /*0004*/ 	.word	0x00000082


	//----- nvinfo : EIATTR_KPARAM_INFO
	.align		4
.L_7:
        /*0008*/ 	.byte	0x04, 0x17
        /*000a*/ 	.short	(.L_9 - .L_8)
.L_8:
        /*000c*/ 	.word	0x00000000
        /*0010*/ 	.short	0x0004
        /*0012*/ 	.short	0x0020
        /*0014*/ 	.byte	0x00, 0xf5, 0x21, 0x00


	//----- nvinfo : EIATTR_KPARAM_INFO
	.align		4
.L_9:
        /*0018*/ 	.byte	0x04, 0x17
        /*001a*/ 	.short	(.L_11 - .L_10)
.L_10:
        /*001c*/ 	.word	0x00000000
        /*0020*/ 	.short	0x0003
        /*0022*/ 	.short	0x0018
        /*0024*/ 	.byte	0x00, 0xf5, 0x21, 0x00


	//----- nvinfo : EIATTR_KPARAM_INFO
	.align		4
.L_11:
        /*0028*/ 	.byte	0x04, 0x17
        /*002a*/ 	.short	(.L_13 - .L_12)
.L_12:
        /*002c*/ 	.word	0x00000000
        /*0030*/ 	.short	0x0002
        /*0032*/ 	.short	0x0010
        /*0034*/ 	.byte	0x00, 0xf5, 0x21, 0x00


	//----- nvinfo : EIATTR_KPARAM_INFO
	.align		4
.L_13:
        /*0038*/ 	.byte	0x04, 0x17
        /*003a*/ 	.short	(.L_15 - .L_14)
.L_14:
        /*003c*/ 	.word	0x00000000
        /*0040*/ 	.short	0x0001
        /*0042*/ 	.short	0x0008
        /*0044*/ 	.byte	0x00, 0xf5, 0x21, 0x00


	//----- nvinfo : EIATTR_KPARAM_INFO
	.align		4
.L_15:
        /*0048*/ 	.byte	0x04, 0x17
        /*004a*/ 	.short	(.L_17 - .L_16)
.L_16:
        /*004c*/ 	.word	0x00000000
        /*0050*/ 	.short	0x0000
        /*0052*/ 	.short	0x0000
        /*0054*/ 	.byte	0x00, 0xf5, 0x21, 0x00


	//----- nvinfo : EIATTR_SPARSE_MMA_MASK
	.align		4
.L_17:
        /*0058*/ 	.byte	0x03, 0x50
        /*005a*/ 	.short	0x0000


	//----- nvinfo : EIATTR_MAXREG_COUNT
	.align		4
        /*005c*/ 	.byte	0x03, 0x1b
        /*005e*/ 	.short	0x00ff


	//----- nvinfo : EIATTR_MERCURY_ISA_VERSION
	.align		4
        /*0060*/ 	.byte	0x03, 0x5f
        /*0062*/ 	.short	0x0101


	//----- nvinfo : EIATTR_VRC_CTA_INIT_COUNT
	.align		4
        /*0064*/ 	.byte	0x02, 0x4a
	.zero		1
	.zero		1


	//----- nvinfo : EIATTR_EXIT_INSTR_OFFSETS
	.align		4
        /*0068*/ 	.byte	0x04, 0x1c
        /*006a*/ 	.short	(.L_19 - .L_18)


	//   ....[0]....
.L_18:
        /*006c*/ 	.word	0x00001070


	//   ....[1]....
        /*0070*/ 	.word	0x000010c0


	//   ....[2]....
        /*0074*/ 	.word	0x00001720


	//   ....[3]....
        /*0078*/ 	.word	0x00001ab0


	//   ....[4]....
        /*007c*/ 	.word	0x00001d50


	//   ....[5]....
        /*0080*/ 	.word	0x00001f40


	//----- nvinfo : EIATTR_CBANK_PARAM_SIZE
	.align		4
.L_19:
        /*0084*/ 	.byte	0x03, 0x19
        /*0086*/ 	.short	0x0028


	//----- nvinfo : EIATTR_PARAM_CBANK
	.align		4
        /*0088*/ 	.byte	0x04, 0x0a
        /*008a*/ 	.short	(.L_21 - .L_20)
	.align		4
.L_20:
        /*008c*/ 	.word	index@(.nv.constant0._Z10vector_addPdS_S_PiS0_)
        /*0090*/ 	.short	0x0380
        /*0092*/ 	.short	0x0028


	//----- nvinfo : EIATTR_SW_WAR
	.align		4
.L_21:
        /*0094*/ 	.byte	0x04, 0x36
        /*0096*/ 	.short	(.L_23 - .L_22)
.L_22:
        /*0098*/ 	.word	0x00000008
.L_23:


//--------------------- .nv.callgraph             --------------------------
	.section	.nv.callgraph,"",@"SHT_CUDA_CALLGRAPH"
	.align	4
	.sectionentsize	8
	.align		4
        /*0000*/ 	.word	0x00000000
	.align		4
        /*0004*/ 	.word	0xffffffff
	.align		4
        /*0008*/ 	.word	0x00000000
	.align		4
        /*000c*/ 	.word	0xfffffffe
	.align		4
        /*0010*/ 	.word	0x00000000
	.align		4
        /*0014*/ 	.word	0xfffffffd
	.align		4
        /*0018*/ 	.word	0x00000000
	.align		4
        /*001c*/ 	.word	0xfffffffc


//--------------------- .text._Z10vector_addPdS_S_PiS0_ --------------------------
	.section	.text._Z10vector_addPdS_S_PiS0_,"ax",@progbits
	.align	128
        .global         _Z10vector_addPdS_S_PiS0_
        .type           _Z10vector_addPdS_S_PiS0_,@function
        .size           _Z10vector_addPdS_S_PiS0_,(.L_x_12 - _Z10vector_addPdS_S_PiS0_)
        .other          _Z10vector_addPdS_S_PiS0_,@"STO_CUDA_ENTRY STV_DEFAULT"
_Z10vector_addPdS_S_PiS0_:
.text._Z10vector_addPdS_S_PiS0_:
[----:B------:R-:W-:Y:S08]  /*0000*/  LDC R1, c[0x0][0x37c] ;  /* 0x0000df00ff017b82 */ /* 0x000ff00000000800 */
[----:B------:R-:W0:Y:S01]  /*0010*/  LDC.64 R2, c[0x0][0x398] ;  /* 0x0000e600ff027b82 */ /* 0x000e220000000a00 */
[----:B------:R-:W0:Y:S07]  /*0020*/  LDCU.64 UR10, c[0x0][0x358] ;  /* 0x00006b00ff0a77ac */ /* 0x000e2e0008000a00 */
[----:B------:R-:W1:Y:S01]  /*0030*/  LDC.64 R4, c[0x0][0x3a0] ;  /* 0x0000e800ff047b82 */ /* 0x000e620000000a00 */
[----:B0-----:R-:W2:Y:S04]  /*0040*/  LDG.E R8, desc[UR10][R2.64] ;  /* 0x0000000a02087981 */ /* 0x001ea8000c1e1900 */
[----:B-1----:R-:W2:Y:S03]  /*0050*/  LDG.E R5, desc[UR10][R4.64] ;  /* 0x0000000a04057981 */ /* 0x002ea6000c1e1900 */
[----:B------:R-:W0:Y:S01]  /*0060*/  S2UR UR4, SR_CTAID.X ;  /* 0x00000000000479c3 */ /* 0x000e220000002500 */
[----:B--2---:R-:W-:-:S05]  /*0070*/  IMAD R9, R8, R5, RZ ;  /* 0x0000000508097224 */ /* 0x004fca00078e02ff */
[-C--:B------:R-:W-:Y:S02]  /*0080*/  IABS R0, R9.reuse ;  /* 0x0000000900007213 */ /* 0x080fe40000000000 */
[-C--:B------:R-:W-:Y:S02]  /*0090*/  IABS R2, R9.reuse ;  /* 0x0000000900027213 */ /* 0x080fe40000000000 */
[----:B------:R-:W1:Y:S01]  /*00a0*/  I2F.RP R10, R0 ;  /* 0x00000000000a7306 */ /* 0x000e620000209400 */
[----:B------:R-:W-:Y:S02]  /*00b0*/  LOP3.LUT R4, RZ, R9, RZ, 0x33, !PT ;  /* 0x00000009ff047212 */ /* 0x000fe400078e33ff */
[----:B------:R-:W-:-:S05]  /*00c0*/  IMAD.MOV R2, RZ, RZ, -R2 ;  /* 0x000000ffff027224 */ /* 0x000fca00078e0a02 */
[----:B-1----:R-:W1:Y:S02]  /*00d0*/  MUFU.RCP R10, R10 ;  /* 0x0000000a000a7308 */ /* 0x002e640000001000 */
[----:B-1----:R-:W-:-:S06]  /*00e0*/  VIADD R6, R10, 0xffffffe ;  /* 0x0ffffffe0a067836 */ /* 0x002fcc0000000000 */
[----:B------:R1:W2:Y:S02]  /*00f0*/  F2I.FTZ.U32.TRUNC.NTZ R7, R6 ;  /* 0x0000000600077305 */ /* 0x0002a4000021f000 */
[----:B-1----:R-:W-:Y:S02]  /*0100*/  IMAD.MOV.U32 R6, RZ, RZ, RZ ;  /* 0x000000ffff067224 */ /* 0x002fe400078e00ff */
[----:B--2---:R-:W-:-:S04]  /*0110*/  IMAD.MOV R11, RZ, RZ, -R7 ;  /* 0x000000ffff0b7224 */ /* 0x004fc800078e0a07 */
[----:B------:R-:W-:-:S04]  /*0120*/  IMAD R3, R11, R0, RZ ;  /* 0x000000000b037224 */ /* 0x000fc800078e02ff */
[----:B------:R-:W-:-:S06]  /*0130*/  IMAD.HI.U32 R7, R7, R3, R6 ;  /* 0x0000000307077227 */ /* 0x000fcc00078e0006 */
[----:B------:R-:W-:-:S04]  /*0140*/  IMAD.HI.U32 R7, R7, 0x989680, RZ ;  /* 0x0098968007077827 */ /* 0x000fc800078e00ff */
[----:B------:R-:W-:Y:S01]  /*0150*/  IMAD R3, R7, R2, 0x989680 ;  /* 0x0098968007037424 */ /* 0x000fe200078e0202 */
[----:B------:R-:W-:-:S04]  /*0160*/  LOP3.LUT R2, R9, 0x989680, RZ, 0x3c, !PT ;  /* 0x0098968009027812 */ /* 0x000fc800078e3cff */
[----:B------:R-:W-:Y:S02]  /*0170*/  ISETP.GT.U32.AND P1, PT, R0, R3, PT ;  /* 0x000000030000720c */ /* 0x000fe40003f24070 */
[----:B------:R-:W-:Y:S02]  /*0180*/  ISETP.GE.AND P2, PT, R2, RZ, PT ;  /* 0x000000ff0200720c */ /* 0x000fe40003f46270 */
[----:B------:R-:W1:Y:S09]  /*0190*/  S2R R2, SR_TID.X ;  /* 0x0000000000027919 */ /* 0x000e720000002100 */
[----:B------:R-:W-:-:S02]  /*01a0*/  @!P1 IMAD.IADD R3, R3, 0x1, -R0 ;  /* 0x0000000103039824 */ /* 0x000fc400078e0a00 */
[----:B------:R-:W-:Y:S01]  /*01b0*/  @!P1 VIADD R7, R7, 0x1 ;  /* 0x0000000107079836 */ /* 0x000fe20000000000 */
[----:B------:R-:W-:Y:S02]  /*01c0*/  ISETP.NE.AND P1, PT, R9, RZ, PT ;  /* 0x000000ff0900720c */ /* 0x000fe40003f25270 */
[----:B------:R-:W-:-:S13]  /*01d0*/  ISETP.GE.U32.AND P0, PT, R3, R0, PT ;  /* 0x000000000300720c */ /* 0x000fda0003f06070 */
[----:B------:R-:W-:-:S04]  /*01e0*/  @P0 VIADD R7, R7, 0x1 ;  /* 0x0000000107070836 */ /* 0x000fc80000000000 */
[----:B------:R-:W-:-:S05]  /*01f0*/  @!P2 IMAD.MOV R7, RZ, RZ, -R7 ;  /* 0x000000ffff07a224 */ /* 0x000fca00078e0a07 */
[----:B------:R-:W-:-:S04]  /*0200*/  SEL R5, R4, R7, !P1 ;  /* 0x0000000704057207 */ /* 0x000fc80004800000 */
[----:B------:R-:W-:-:S13]  /*0210*/  ISETP.GE.AND P0, PT, R5, 0x1, PT ;  /* 0x000000010500780c */ /* 0x000fda0003f06270 */
[----:B01----:R-:W-:Y:S05]  /*0220*/  @!P0 BRA `(.L_x_0) ;  /* 0x0000000c00888947 */ /* 0x003fea0003800000 */
[C---:B------:R-:W-:Y:S01]  /*0230*/  ISETP.GE.U32.AND P0, PT, R5.reuse, 0x10, PT ;  /* 0x000000100500780c */ /* 0x040fe20003f06070 */
[----:B------:R-:W-:Y:S01]  /*0240*/  IMAD R7, R8, UR4, RZ ;  /* 0x0000000408077c24 */ /* 0x000fe2000f8e02ff */
[----:B------:R-:W-:Y:S01]  /*0250*/  LOP3.LUT P2, RZ, R5, 0xf, RZ, 0xc0, !PT ;  /* 0x0000000f05ff7812 */ /* 0x000fe2000784c0ff */
[----:B------:R-:W-:Y:S02]  /*0260*/  IMAD.MOV.U32 R8, RZ, RZ, RZ ;  /* 0x000000ffff087224 */ /* 0x000fe400078e00ff */
[----:B------:R-:W-:Y:S02]  /*0270*/  IMAD.IADD R6, R7, 0x1, R2 ;  /* 0x0000000107067824 */ /* 0x000fe400078e0202 */
[----:B------:R-:W-:Y:S02]  /*0280*/  IMAD.MOV.U32 R7, RZ, RZ, RZ ;  /* 0x000000ffff077224 */ /* 0x000fe400078e00ff */
[----:B------:R-:W-:-:S05]  /*0290*/  IMAD R6, R5, R6, RZ ;  /* 0x0000000605067224 */ /* 0x000fca00078e02ff */
[----:B------:R-:W-:Y:S01]  /*02a0*/  SHF.R.S32.HI R9, RZ, 0x1f, R6 ;  /* 0x0000001fff097819 */ /* 0x000fe20000011406 */
[----:B------:R-:W-:Y:S06]  /*02b0*/  @!P0 BRA `(.L_x_1) ;  /* 0x00000004006c8947 */ /* 0x000fec0003800000 */
[----:B------:R-:W0:Y:S01]  /*02c0*/  LDCU.128 UR12, c[0x0][0x380] ;  /* 0x00007000ff0c77ac */ /* 0x000e220008000c00 */
[C---:B------:R-:W-:Y:S01]  /*02d0*/  LEA R18, P0, R6.reuse, 0x40, 0x3 ;  /* 0x0000004006127811 */ /* 0x040fe200078018ff */
[----:B------:R-:W-:Y:S01]  /*02e0*/  IMAD.MOV.U32 R8, RZ, RZ, RZ ;  /* 0x000000ffff087224 */ /* 0x000fe200078e00ff */
[----:B------:R-:W-:Y:S01]  /*02f0*/  LOP3.LUT R7, R5, 0x7ffffff0, RZ, 0xc0, !PT ;  /* 0x7ffffff005077812 */ /* 0x000fe200078ec0ff */
[----:B------:R-:W1:Y:S01]  /*0300*/  LDCU.64 UR6, c[0x0][0x390] ;  /* 0x00007200ff0677ac */ /* 0x000e620008000a00 */
[----:B------:R-:W-:Y:S01]  /*0310*/  LEA.HI.X R19, R6, RZ, R9, 0x3, P0 ;  /* 0x000000ff06137211 */ /* 0x000fe200000f1c09 */
[----:B------:R-:W-:Y:S02]  /*0320*/  IMAD.MOV.U32 R20, RZ, RZ, RZ ;  /* 0x000000ffff147224 */ /* 0x000fe400078e00ff */
[----:B------:R-:W-:Y:S01]  /*0330*/  IMAD.MOV.U32 R21, RZ, RZ, R7 ;  /* 0x000000ffff157224 */ /* 0x000fe200078e0007 */
[C---:B0-----:R-:W-:Y:S02]  /*0340*/  IADD3 R12, P3, PT, R18.reuse, UR12, RZ ;  /* 0x0000000c120c7c10 */ /* 0x041fe4000ff7e0ff */
[----:B------:R-:W-:-:S02]  /*0350*/  IADD3 R14, P0, PT, R18, UR14, RZ ;  /* 0x0000000e120e7c10 */ /* 0x000fc4000ff1e0ff */
[----:B-1----:R-:W-:Y:S02]  /*0360*/  IADD3 R18, P4, PT, R18, UR6, RZ ;  /* 0x0000000612127c10 */ /* 0x002fe4000ff9e0ff */
[C---:B------:R-:W-:Y:S02]  /*0370*/  IADD3.X R13, PT, PT, R19.reuse, UR13, RZ, P3, !PT ;  /* 0x0000000d130d7c10 */ /* 0x040fe40009ffe4ff */
[C---:B------:R-:W-:Y:S02]  /*0380*/  IADD3.X R15, PT, PT, R19.reuse, UR15, RZ, P0, !PT ;  /* 0x0000000f130f7c10 */ /* 0x040fe400087fe4ff */
[----:B------:R-:W-:-:S07]  /*0390*/  IADD3.X R19, PT, PT, R19, UR7, RZ, P4, !PT ;  /* 0x0000000713137c10 */ /* 0x000fce000a7fe4ff */
.L_x_2:
[----:B0-----:R-:W2:Y:S04]  /*03a0*/  LDG.E.64 R10, desc[UR10][R12.64+-0x40] ;  /* 0xffffc00a0c0a7981 */ /* 0x001ea8000c1e1b00 */
[----:B------:R-:W2:Y:S02]  /*03b0*/  LDG.E.64 R26, desc[UR10][R14.64+-0x40] ;  /* 0xffffc00a0e1a7981 */ /* 0x000ea4000c1e1b00 */
[----:B--2---:R-:W-:Y:S01]  /*03c0*/  DADD R26, R10, R26 ;  /* 0x000000000a1a7229 */ /* 0x004fe2000000001a */
[----:B------:R-:W-:Y:S02]  /*03d0*/  IMAD.MOV.U32 R10, RZ, RZ, R18 ;  /* 0x000000ffff0a7224 */ /* 0x000fe400078e0012 */
[----:B------:R-:W-:-:S05]  /*03e0*/  IMAD.MOV.U32 R11, RZ, RZ, R19 ;  /* 0x000000ffff0b7224 */ /* 0x000fca00078e0013 */
[----:B------:R0:W-:Y:S04]  /*03f0*/  STG.E.64 desc[UR10][R10.64+-0x40], R26 ;  /* 0xffffc01a0a007986 */ /* 0x0001e8000c101b0a */
[----:B------:R-:W2:Y:S04]  /*0400*/  LDG.E.64 R18, desc[UR10][R12.64+-0x38] ;  /* 0xffffc80a0c127981 */ /* 0x000ea8000c1e1b00 */
[----:B------:R-:W2:Y:S02]  /*0410*/  LDG.E.64 R16, desc[UR10][R14.64+-0x38] ;  /* 0xffffc80a0e107981 */ /* 0x000ea4000c1e1b00 */
[----:B--2---:R-:W-:-:S07]  /*0420*/  DADD R24, R18, R16 ;  /* 0x0000000012187229 */ /* 0x004fce0000000010 */
[----:B------:R1:W-:Y:S04]  /*0430*/  STG.E.64 desc[UR10][R10.64+-0x38], R24 ;  /* 0xffffc8180a007986 */ /* 0x0003e8000c101b0a */
[----:B------:R-:W2:Y:S04]  /*0440*/  LDG.E.64 R18, desc[UR10][R12.64+-0x30] ;  /* 0xffffd00a0c127981 */ /* 0x000ea8000c1e1b00 */
[----:B------:R-:W2:Y:S02]  /*0450*/  LDG.E.64 R16, desc[UR10][R14.64+-0x30] ;  /* 0xffffd00a0e107981 */ /* 0x000ea4000c1e1b00 */
[----:B--2---:R-:W-:-:S07]  /*0460*/  DADD R22, R18, R16 ;  /* 0x0000000012167229 */ /* 0x004fce0000000010 */
[----:B------:R2:W-:Y:S04]  /*0470*/  STG.E.64 desc[UR10][R10.64+-0x30], R22 ;  /* 0xffffd0160a007986 */ /* 0x0005e8000c101b0a */
[----:B------:R-:W0:Y:S04]  /*0480*/  LDG.E.64 R18, desc[UR10][R12.64+-0x28] ;  /* 0xffffd80a0c127981 */ /* 0x000e28000c1e1b00 */
[----:B------:R-:W0:Y:S02]  /*0490*/  LDG.E.64 R16, desc[UR10][R14.64+-0x28] ;  /* 0xffffd80a0e107981 */ /* 0x000e24000c1e1b00 */
[----:B0-----:R-:W-:-:S07]  /*04a0*/  DADD R26, R18, R16 ;  /* 0x00000000121a7229 */ /* 0x001fce0000000010 */
[----:B------:R0:W-:Y:S04]  /*04b0*/  STG.E.64 desc[UR10][R10.64+-0x28], R26 ;  /* 0xffffd81a0a007986 */ /* 0x0001e8000c101b0a */
[----:B------:R-:W1:Y:S04]  /*04c0*/  LDG.E.64 R18, desc[UR10][R12.64+-0x20] ;  /* 0xffffe00a0c127981 */ /* 0x000e68000c1e1b00 */
[----:B------:R-:W1:Y:S02]  /*04d0*/  LDG.E.64 R16, desc[UR10][R14.64+-0x20] ;  /* 0xffffe00a0e107981 */ /* 0x000e64000c1e1b00 */
[----:B-1----:R-:W-:-:S07]  /*04e0*/  DADD R24, R18, R16 ;  /* 0x0000000012187229 */ /* 0x002fce0000000010 */
        /* <DEDUP_REMOVED lines=41> */
[----:B------:R1:W2:Y:S04]  /*0780*/  LDG.E.64 R16, desc[UR10][R12.64+0x38] ;  /* 0x0000380a0c107981 */ /* 0x0002a8000c1e1b00 */
[----:B------:R3:W2:Y:S01]  /*0790*/  LDG.E.64 R18, desc[UR10][R14.64+0x38] ;  /* 0x0000380a0e127981 */ /* 0x0006a2000c1e1b00 */
[----:B------:R-:W-:-:S04]  /*07a0*/  IADD3 R21, P0, PT, R21, -0x10, RZ ;  /* 0xfffffff015157810 */ /* 0x000fc80007f1e0ff */
[----:B------:R-:W-:Y:S02]  /*07b0*/  IADD3.X R20, PT, PT, R20, -0x1, RZ, P0, !PT ;  /* 0xffffffff14147810 */ /* 0x000fe400007fe4ff */
[----:B------:R-:W-:Y:S02]  /*07c0*/  ISETP.NE.U32.AND P0, PT, R21, RZ, PT ;  /* 0x000000ff1500720c */ /* 0x000fe40003f05070 */
[----:B-1----:R-:W-:Y:S02]  /*07d0*/  IADD3 R12, P3, PT, R12, 0x80, RZ ;  /* 0x000000800c0c7810 */ /* 0x002fe40007f7e0ff */
[----:B------:R-:W-:Y:S02]  /*07e0*/  ISETP.NE.AND.EX P0, PT, R20, RZ, PT, P0 ;  /* 0x000000ff1400720c */ /* 0x000fe40003f05300 */
[----:B---3--:R-:W-:Y:S01]  /*07f0*/  IADD3 R14, P4, PT, R14, 0x80, RZ ;  /* 0x000000800e0e7810 */ /* 0x008fe20007f9e0ff */
[----:B------:R-:W-:-:S04]  /*0800*/  IMAD.X R13, RZ, RZ, R13, P3 ;  /* 0x000000ffff0d7224 */ /* 0x000fc800018e060d */
[----:B------:R-:W-:Y:S01]  /*0810*/  IMAD.X R15, RZ, RZ, R15, P4 ;  /* 0x000000ffff0f7224 */ /* 0x000fe200020e060f */
[----:B--2---:R-:W-:Y:S01]  /*0820*/  DADD R16, R16, R18 ;  /* 0x0000000010107229 */ /* 0x004fe20000000012 */
[----:B------:R-:W-:-:S06]  /*0830*/  IADD3 R18, P5, PT, R10, 0x80, RZ ;  /* 0x000000800a127810 */ /* 0x000fcc0007fbe0ff */
[----:B------:R0:W-:Y:S01]  /*0840*/  STG.E.64 desc[UR10][R10.64+0x38], R16 ;  /* 0x000038100a007986 */ /* 0x0001e2000c101b0a */
[----:B------:R-:W-:Y:S01]  /*0850*/  IMAD.X R19, RZ, RZ, R11, P5 ;  /* 0x000000ffff137224 */ /* 0x000fe200028e060b */
[----:B------:R-:W-:Y:S06]  /*0860*/  @P0 BRA `(.L_x_2) ;  /* 0xfffffff800cc0947 */ /* 0x000fec000383ffff */
.L_x_1:
[----:B------:R-:W-:Y:S05]  /*0870*/  @!P2 BRA `(.L_x_0) ;  /* 0x0000000400f4a947 */ /* 0x000fea0003800000 */
[----:B0-----:R-:W-:-:S04]  /*0880*/  LOP3.LUT R10, R5, 0xf, RZ, 0xc0, !PT ;  /* 0x0000000f050a7812 */ /* 0x001fc800078ec0ff */
[----:B------:R-:W-:-:S04]  /*0890*/  IADD3 R10, P2, PT, R10, -0x1, RZ ;  /* 0xffffffff0a0a7810 */ /* 0x000fc80007f5e0ff */
[----:B------:R-:W-:Y:S01]  /*08a0*/  ISETP.GE.U32.AND P0, PT, R10, 0x7, PT ;  /* 0x000000070a00780c */ /* 0x000fe20003f06070 */
[----:B------:R-:W-:Y:S01]  /*08b0*/  IMAD.X R10, RZ, RZ, -0x1, P2 ;  /* 0xffffffffff0a7424 */ /* 0x000fe200010e06ff */
[----:B------:R-:W-:-:S04]  /*08c0*/  LOP3.LUT P2, RZ, R5, 0x7, RZ, 0xc0, !PT ;  /* 0x0000000705ff7812 */ /* 0x000fc8000784c0ff */
[----:B------:R-:W-:-:S13]  /*08d0*/  ISETP.GE.U32.AND.EX P0, PT, R10, RZ, PT, P0 ;  /* 0x000000ff0a00720c */ /* 0x000fda0003f06100 */
[----:B------:R-:W-:Y:S05]  /*08e0*/  @!P0 BRA `(.L_x_3) ;  /* 0x0000000000b88947 */ /* 0x000fea0003800000 */
[----:B------:R-:W0:Y:S01]  /*08f0*/  LDCU.128 UR12, c[0x0][0x380] ;  /* 0x00007000ff0c77ac */ /* 0x000e220008000c00 */
[----:B------:R-:W-:Y:S01]  /*0900*/  IADD3 R11, P0, PT, R6, R7, RZ ;  /* 0x00000007060b7210 */ /* 0x000fe20007f1e0ff */
[----:B------:R-:W1:Y:S04]  /*0910*/  LDCU.64 UR6, c[0x0][0x390] ;  /* 0x00007200ff0677ac */ /* 0x000e680008000a00 */
[----:B------:R-:W-:Y:S02]  /*0920*/  IMAD.X R12, R9, 0x1, R8, P0 ;  /* 0x00000001090c7824 */ /* 0x000fe400000e0608 */
[----:B------:R-:W-:-:S03]  /*0930*/  IMAD.SHL.U32 R10, R11, 0x8, RZ ;  /* 0x000000080b0a7824 */ /* 0x000fc600078e00ff */
[----:B------:R-:W-:Y:S02]  /*0940*/  SHF.L.U64.HI R11, R11, 0x3, R12 ;  /* 0x000000030b0b7819 */ /* 0x000fe4000001020c */
[C---:B0-----:R-:W-:Y:S02]  /*0950*/  IADD3 R14, P0, PT, R10.reuse, UR12, RZ ;  /* 0x0000000c0a0e7c10 */ /* 0x041fe4000ff1e0ff */
[----:B------:R-:W-:Y:S02]  /*0960*/  IADD3 R12, P3, PT, R10, UR14, RZ ;  /* 0x0000000e0a0c7c10 */ /* 0x000fe4000ff7e0ff */
[C---:B------:R-:W-:Y:S02]  /*0970*/  IADD3.X R15, PT, PT, R11.reuse, UR13, RZ, P0, !PT ;  /* 0x0000000d0b0f7c10 */ /* 0x040fe400087fe4ff */
[----:B------:R-:W-:-:S03]  /*0980*/  IADD3.X R13, PT, PT, R11, UR15, RZ, P3, !PT ;  /* 0x0000000f0b0d7c10 */ /* 0x000fc60009ffe4ff */
[----:B------:R-:W2:Y:S04]  /*0990*/  LDG.E.64 R16, desc[UR10][R14.64] ;  /* 0x0000000a0e107981 */ /* 0x000ea8000c1e1b00 */
[----:B------:R-:W2:Y:S01]  /*09a0*/  LDG.E.64 R18, desc[UR10][R12.64] ;  /* 0x0000000a0c127981 */ /* 0x000ea2000c1e1b00 */
[----:B-1----:R-:W-:-:S04]  /*09b0*/  IADD3 R10, P0, PT, R10, UR6, RZ ;  /* 0x000000060a0a7c10 */ /* 0x002fc8000ff1e0ff */
[----:B------:R-:W-:Y:S01]  /*09c0*/  IADD3.X R11, PT, PT, R11, UR7, RZ, P0, !PT ;  /* 0x000000070b0b7c10 */ /* 0x000fe200087fe4ff */
[----:B--2---:R-:W-:-:S07]  /*09d0*/  DADD R16, R16, R18 ;  /* 0x0000000010107229 */ /* 0x004fce0000000012 */
        /* <DEDUP_REMOVED lines=9> */
[----:B------:R-:W3:Y:S04]  /*0a70*/  LDG.E.64 R22, desc[UR10][R14.64+0x18] ;  /* 0x0000180a0e167981 */ /* 0x000ee8000c1e1b00 */
[----:B------:R-:W3:Y:S02]  /*0a80*/  LDG.E.64 R24, desc[UR10][R12.64+0x18] ;  /* 0x0000180a0c187981 */ /* 0x000ee4000c1e1b00 */
[----:B---3--:R-:W-:-:S07]  /*0a90*/  DADD R22, R22, R24 ;  /* 0x0000000016167229 */ /* 0x008fce0000000018 */
[----:B------:R3:W-:Y:S04]  /*0aa0*/  STG.E.64 desc[UR10][R10.64+0x18], R22 ;  /* 0x000018160a007986 */ /* 0x0007e8000c101b0a */
[----:B0-----:R-:W4:Y:S04]  /*0ab0*/  LDG.E.64 R16, desc[UR10][R14.64+0x20] ;  /* 0x0000200a0e107981 */ /* 0x001f28000c1e1b00 */
[----:B------:R-:W4:Y:S02]  /*0ac0*/  LDG.E.64 R24, desc[UR10][R12.64+0x20] ;  /* 0x0000200a0c187981 */ /* 0x000f24000c1e1b00 */
[----:B----4-:R-:W-:-:S07]  /*0ad0*/  DADD R16, R16, R24 ;  /* 0x0000000010107229 */ /* 0x010fce0000000018 */
[----:B------:R0:W-:Y:S04]  /*0ae0*/  STG.E.64 desc[UR10][R10.64+0x20], R16 ;  /* 0x000020100a007986 */ /* 0x0001e8000c101b0a */
[----:B-1----:R-:W4:Y:S04]  /*0af0*/  LDG.E.64 R18, desc[UR10][R14.64+0x28] ;  /* 0x0000280a0e127981 */ /* 0x002f28000c1e1b00 */
[----:B------:R-:W4:Y:S02]  /*0b00*/  LDG.E.64 R24, desc[UR10][R12.64+0x28] ;  /* 0x0000280a0c187981 */ /* 0x000f24000c1e1b00 */
[----:B----4-:R-:W-:-:S07]  /*0b10*/  DADD R18, R18, R24 ;  /* 0x0000000012127229 */ /* 0x010fce0000000018 */
[----:B------:R0:W-:Y:S04]  /*0b20*/  STG.E.64 desc[UR10][R10.64+0x28], R18 ;  /* 0x000028120a007986 */ /* 0x0001e8000c101b0a */
[----:B--2---:R-:W2:Y:S04]  /*0b30*/  LDG.E.64 R20, desc[UR10][R14.64+0x30] ;  /* 0x0000300a0e147981 */ /* 0x004ea8000c1e1b00 */
[----:B------:R-:W2:Y:S02]  /*0b40*/  LDG.E.64 R24, desc[UR10][R12.64+0x30] ;  /* 0x0000300a0c187981 */ /* 0x000ea4000c1e1b00 */
[----:B--2---:R-:W-:-:S07]  /*0b50*/  DADD R20, R20, R24 ;  /* 0x0000000014147229 */ /* 0x004fce0000000018 */
[----:B------:R0:W-:Y:S04]  /*0b60*/  STG.E.64 desc[UR10][R10.64+0x30], R20 ;  /* 0x000030140a007986 */ /* 0x0001e8000c101b0a */
[----:B---3--:R-:W2:Y:S04]  /*0b70*/  LDG.E.64 R22, desc[UR10][R14.64+0x38] ;  /* 0x0000380a0e167981 */ /* 0x008ea8000c1e1b00 */
[----:B------:R-:W2:Y:S01]  /*0b80*/  LDG.E.64 R24, desc[UR10][R12.64+0x38] ;  /* 0x0000380a0c187981 */ /* 0x000ea2000c1e1b00 */
[----:B------:R-:W-:-:S05]  /*0b90*/  IADD3 R7, P0, PT, R7, 0x8, RZ ;  /* 0x0000000807077810 */ /* 0x000fca0007f1e0ff */
[----:B------:R-:W-:Y:S01]  /*0ba0*/  IMAD.X R8, RZ, RZ, R8, P0 ;  /* 0x000000ffff087224 */ /* 0x000fe200000e0608 */
[----:B--2---:R-:W-:-:S07]  /*0bb0*/  DADD R22, R22, R24 ;  /* 0x0000000016167229 */ /* 0x004fce0000000018 */
[----:B------:R0:W-:Y:S04]  /*0bc0*/  STG.E.64 desc[UR10][R10.64+0x38], R22 ;  /* 0x000038160a007986 */ /* 0x0001e8000c101b0a */
.L_x_3:
        /* <DEDUP_REMOVED lines=32> */
[----:B------:R-:W2:Y:S04]  /*0dd0*/  LDG.E.64 R22, desc[UR10][R14.64+0x18] ;  /* 0x0000180a0e167981 */ /* 0x000ea8000c1e1b00 */
[----:B------:R-:W2:Y:S01]  /*0de0*/  LDG.E.64 R24, desc[UR10][R12.64+0x18] ;  /* 0x0000180a0c187981 */ /* 0x000ea2000c1e1b00 */
[----:B------:R-:W-:-:S05]  /*0df0*/  IADD3 R7, P0, PT, R7, 0x4, RZ ;  /* 0x0000000407077810 */ /* 0x000fca0007f1e0ff */
[----:B------:R-:W-:Y:S01]  /*0e00*/  IMAD.X R8, RZ, RZ, R8, P0 ;  /* 0x000000ffff087224 */ /* 0x000fe200000e0608 */
[----:B--2---:R-:W-:-:S07]  /*0e10*/  DADD R22, R22, R24 ;  /* 0x0000000016167229 */ /* 0x004fce0000000018 */
[----:B------:R0:W-:Y:S04]  /*0e20*/  STG.E.64 desc[UR10][R10.64+0x18], R22 ;  /* 0x000018160a007986 */ /* 0x0001e8000c101b0a */
.L_x_4:
[----:B------:R-:W-:Y:S05]  /*0e30*/  @!P2 BRA `(.L_x_0) ;  /* 0x000000000084a947 */ /* 0x000fea0003800000 */
[----:B------:R-:W1:Y:S01]  /*0e40*/  LDCU.128 UR12, c[0x0][0x380] ;  /* 0x00007000ff0c77ac */ /* 0x000e620008000c00 */
[----:B------:R-:W-:Y:S01]  /*0e50*/  IADD3 R6, P0, PT, R6, R7, RZ ;  /* 0x0000000706067210 */ /* 0x000fe20007f1e0ff */
[----:B------:R-:W-:Y:S01]  /*0e60*/  IMAD.MOV.U32 R12, RZ, RZ, RZ ;  /* 0x000000ffff0c7224 */ /* 0x000fe200078e00ff */
[----:B------:R-:W-:Y:S01]  /*0e70*/  LOP3.LUT R5, R5, 0x3, RZ, 0xc0, !PT ;  /* 0x0000000305057812 */ /* 0x000fe200078ec0ff */
[----:B------:R-:W2:Y:S02]  /*0e80*/  LDCU.64 UR6, c[0x0][0x390] ;  /* 0x00007200ff0677ac */ /* 0x000ea40008000a00 */
[----:B------:R-:W-:Y:S02]  /*0e90*/  IMAD.X R9, R9, 0x1, R8, P0 ;  /* 0x0000000109097824 */ /* 0x000fe400000e0608 */
[----:B------:R-:W-:-:S03]  /*0ea0*/  IMAD.SHL.U32 R15, R6, 0x8, RZ ;  /* 0x00000008060f7824 */ /* 0x000fc600078e00ff */
[----:B0-----:R-:W-:Y:S02]  /*0eb0*/  SHF.L.U64.HI R16, R6, 0x3, R9 ;  /* 0x0000000306107819 */ /* 0x001fe40000010209 */
[C---:B-1----:R-:W-:Y:S02]  /*0ec0*/  IADD3 R13, P2, PT, R15.reuse, UR14, RZ ;  /* 0x0000000e0f0d7c10 */ /* 0x042fe4000ff5e0ff */
[C---:B------:R-:W-:Y:S02]  /*0ed0*/  IADD3 R10, P3, PT, R15.reuse, UR12, RZ ;  /* 0x0000000c0f0a7c10 */ /* 0x040fe4000ff7e0ff */
[----:B--2---:R-:W-:Y:S02]  /*0ee0*/  IADD3 R15, P0, PT, R15, UR6, RZ ;  /* 0x000000060f0f7c10 */ /* 0x004fe4000ff1e0ff */
[C---:B------:R-:W-:Y:S02]  /*0ef0*/  IADD3.X R14, PT, PT, R16.reuse, UR15, RZ, P2, !PT ;  /* 0x0000000f100e7c10 */ /* 0x040fe400097fe4ff */
[----:B------:R-:W-:-:S02]  /*0f00*/  IADD3.X R11, PT, PT, R16, UR13, RZ, P3, !PT ;  /* 0x0000000d100b7c10 */ /* 0x000fc40009ffe4ff */
[----:B------:R-:W-:-:S07]  /*0f10*/  IADD3.X R16, PT, PT, R16, UR7, RZ, P0, !PT ;  /* 0x0000000710107c10 */ /* 0x000fce00087fe4ff */
.L_x_5:
[----:B-1----:R-:W-:Y:S01]  /*0f20*/  IMAD.MOV.U32 R6, RZ, RZ, R13 ;  /* 0x000000ffff067224 */ /* 0x002fe200078e000d */
[----:B------:R0:W2:Y:S01]  /*0f30*/  LDG.E.64 R8, desc[UR10][R10.64] ;  /* 0x0000000a0a087981 */ /* 0x0000a2000c1e1b00 */
[----:B------:R-:W-:-:S06]  /*0f40*/  IMAD.MOV.U32 R7, RZ, RZ, R14 ;  /* 0x000000ffff077224 */ /* 0x000fcc00078e000e */
[----:B------:R-:W2:Y:S01]  /*0f50*/  LDG.E.64 R6, desc[UR10][R6.64] ;  /* 0x0000000a06067981 */ /* 0x000ea2000c1e1b00 */
[----:B------:R-:W-:-:S04]  /*0f60*/  IADD3 R5, P0, PT, R5, -0x1, RZ ;  /* 0xffffffff05057810 */ /* 0x000fc80007f1e0ff */
[----:B------:R-:W-:Y:S02]  /*0f70*/  IADD3.X R12, PT, PT, R12, -0x1, RZ, P0, !PT ;  /* 0xffffffff0c0c7810 */ /* 0x000fe400007fe4ff */
[----:B------:R-:W-:-:S04]  /*0f80*/  ISETP.NE.U32.AND P0, PT, R5, RZ, PT ;  /* 0x000000ff0500720c */ /* 0x000fc80003f05070 */
[----:B------:R-:W-:Y:S02]  /*0f90*/  ISETP.NE.AND.EX P0, PT, R12, RZ, PT, P0 ;  /* 0x000000ff0c00720c */ /* 0x000fe40003f05300 */
[----:B------:R-:W-:Y:S02]  /*0fa0*/  IADD3 R13, P3, PT, R13, 0x8, RZ ;  /* 0x000000080d0d7810 */ /* 0x000fe40007f7e0ff */
[----:B0-----:R-:W-:-:S03]  /*0fb0*/  IADD3 R10, P4, PT, R10, 0x8, RZ ;  /* 0x000000080a0a7810 */ /* 0x001fc60007f9e0ff */
[----:B------:R-:W-:Y:S02]  /*0fc0*/  IMAD.X R14, RZ, RZ, R14, P3 ;  /* 0x000000ffff0e7224 */ /* 0x000fe400018e060e */
[----:B------:R-:W-:Y:S01]  /*0fd0*/  IMAD.X R11, RZ, RZ, R11, P4 ;  /* 0x000000ffff0b7224 */ /* 0x000fe200020e060b */
[----:B--2---:R-:W-:Y:S01]  /*0fe0*/  DADD R8, R8, R6 ;  /* 0x0000000008087229 */ /* 0x004fe20000000006 */
[----:B------:R-:W-:Y:S02]  /*0ff0*/  IMAD.MOV.U32 R6, RZ, RZ, R15 ;  /* 0x000000ffff067224 */ /* 0x000fe400078e000f */
[----:B------:R-:W-:-:S05]  /*1000*/  IMAD.MOV.U32 R7, RZ, RZ, R16 ;  /* 0x000000ffff077224 */ /* 0x000fca00078e0010 */
[----:B------:R1:W-:Y:S01]  /*1010*/  STG.E.64 desc[UR10][R6.64], R8 ;  /* 0x0000000806007986 */ /* 0x0003e2000c101b0a */
[----:B------:R-:W-:-:S05]  /*1020*/  IADD3 R15, P2, PT, R15, 0x8, RZ ;  /* 0x000000080f0f7810 */ /* 0x000fca0007f5e0ff */
[----:B------:R-:W-:Y:S01]  /*1030*/  IMAD.X R16, RZ, RZ, R16, P2 ;  /* 0x000000ffff107224 */ /* 0x000fe200010e0610 */
[----:B------:R-:W-:Y:S07]  /*1040*/  @P0 BRA `(.L_x_5) ;  /* 0xfffffffc00b40947 */ /* 0x000fee000383ffff */
.L_x_0:
[----:B------:R-:W-:-:S05]  /*1050*/  IMAD R2, R2, UR4, RZ ;  /* 0x0000000402027c24 */ /* 0x000fca000f8e02ff */
[----:B------:R-:W-:-:S13]  /*1060*/  ISETP.NE.AND P0, PT, R2, RZ, PT ;  /* 0x000000ff0200720c */ /* 0x000fda0003f05270 */
[----:B------:R-:W-:Y:S05]  /*1070*/  @P0 EXIT ;  /* 0x000000000000094d */ /* 0x000fea0003800000 */
[----:B------:R-:W-:Y:S01]  /*1080*/  ISETP.GT.U32.AND P0, PT, R0, R3, PT ;  /* 0x000000030000720c */ /* 0x000fe20003f04070 */
[----:B------:R-:W-:-:S05]  /*1090*/  IMAD.IADD R0, R3, 0x1, -R0 ;  /* 0x0000000103007824 */ /* 0x000fca00078e0a00 */
[----:B------:R-:W-:-:S04]  /*10a0*/  @P1 SEL R4, R0, R3, !P0 ;  /* 0x0000000300041207 */ /* 0x000fc80004000000 */
[----:B------:R-:W-:-:S13]  /*10b0*/  ISETP.NE.AND P0, PT, R4, RZ, PT ;  /* 0x000000ff0400720c */ /* 0x000fda0003f05270 */
[----:B------:R-:W-:Y:S05]  /*10c0*/  @!P0 EXIT ;  /* 0x000000000000894d */ /* 0x000fea0003800000 */
[C---:B------:R-:W-:Y:S01]  /*10d0*/  ISETP.GE.U32.AND P1, PT, R4.reuse, 0x10, PT ;  /* 0x000000100400780c */ /* 0x040fe20003f26070 */
[----:B------:R-:W-:Y:S01]  /*10e0*/  IMAD.MOV.U32 R0, RZ, RZ, RZ ;  /* 0x000000ffff007224 */ /* 0x000fe200078e00ff */
[----:B0-----:R-:W-:Y:S01]  /*10f0*/  LOP3.LUT R20, R4, 0xf, RZ, 0xc0, !PT ;  /* 0x0000000f04147812 */ /* 0x001fe200078ec0ff */
[----:B------:R-:W-:-:S03]  /*1100*/  IMAD.MOV.U32 R3, RZ, RZ, RZ ;  /* 0x000000ffff037224 */ /* 0x000fc600078e00ff */
[----:B------:R-:W-:-:S04]  /*1110*/  ISETP.NE.U32.AND P0, PT, R20, RZ, PT ;  /* 0x000000ff1400720c */ /* 0x000fc80003f05070 */
[----:B------:R-:W-:-:S03]  /*1120*/  ISETP.NE.AND.EX P0, PT, RZ, RZ, PT, P0 ;  /* 0x000000ffff00720c */ /* 0x000fc60003f05300 */
[----:B------:R-:W-:Y:S10]  /*1130*/  @!P1 BRA `(.L_x_6) ;  /* 0x0000000400789947 */ /* 0x000ff40003800000 */
[----:B------:R-:W0:Y:S01]  /*1140*/  LDCU.128 UR4, c[0x0][0x380] ;  /* 0x00007000ff0477ac */ /* 0x000e220008000c00 */
[----:B------:R-:W-:Y:S02]  /*1150*/  LOP3.LUT R0, R4, 0xfffff0, RZ, 0xc0, !PT ;  /* 0x00fffff004007812 */ /* 0x000fe400078ec0ff */
[----:B------:R-:W-:Y:S01]  /*1160*/  CS2R R2, SRZ ;  /* 0x0000000000027805 */ /* 0x000fe2000001ff00 */
[----:B------:R-:W2:Y:S02]  /*1170*/  LDCU.64 UR8, c[0x0][0x390] ;  /* 0x00007200ff0877ac */ /* 0x000ea40008000a00 */
[----:B------:R-:W-:Y:S01]  /*1180*/  IMAD.MOV.U32 R5, RZ, RZ, R0 ;  /* 0x000000ffff057224 */ /* 0x000fe200078e0000 */
[----:B0-----:R-:W-:Y:S02]  /*1190*/  UIADD3 UR6, UP1, UPT, UR6, 0x4c4b3f8, URZ ;  /* 0x04c4b3f806067890 */ /* 0x001fe4000ff3e0ff */
[----:B------:R-:W-:Y:S02]  /*11a0*/  UIADD3 UR4, UP2, UPT, UR4, 0x4c4b3f8, URZ ;  /* 0x04c4b3f804047890 */ /* 0x000fe4000ff5e0ff */
[----:B--2---:R-:W-:-:S02]  /*11b0*/  UIADD3 UR8, UP0, UPT, UR8, 0x4c4b3f8, URZ ;  /* 0x04c4b3f808087890 */ /* 0x004fc4000ff1e0ff */
[----:B------:R-:W-:Y:S01]  /*11c0*/  UIADD3.X UR7, UPT, UPT, URZ, UR7, URZ, UP1, !UPT ;  /* 0x00000007ff077290 */ /* 0x000fe20008ffe4ff */
[----:B-1----:R-:W-:Y:S01]  /*11d0*/  IMAD.U32 R6, RZ, RZ, UR6 ;  /* 0x00000006ff067e24 */ /* 0x002fe2000f8e00ff */
[----:B------:R-:W-:Y:S01]  /*11e0*/  UIADD3.X UR5, UPT, UPT, URZ, UR5, URZ, UP2, !UPT ;  /* 0x00000005ff057290 */ /* 0x000fe200097fe4ff */
[----:B------:R-:W-:Y:S01]  /*11f0*/  IMAD.U32 R8, RZ, RZ, UR4 ;  /* 0x00000004ff087e24 */ /* 0x000fe2000f8e00ff */
[----:B------:R-:W-:Y:S01]  /*1200*/  UIADD3.X UR9, UPT, UPT, URZ, UR9, URZ, UP0, !UPT ;  /* 0x00000009ff097290 */ /* 0x000fe200087fe4ff */
[----:B------:R-:W-:Y:S02]  /*1210*/  IMAD.U32 R14, RZ, RZ, UR8 ;  /* 0x00000008ff0e7e24 */ /* 0x000fe4000f8e00ff */
[----:B------:R-:W-:Y:S02]  /*1220*/  IMAD.U32 R7, RZ, RZ, UR7 ;  /* 0x00000007ff077e24 */ /* 0x000fe4000f8e00ff */
[----:B------:R-:W-:Y:S02]  /*1230*/  IMAD.U32 R9, RZ, RZ, UR5 ;  /* 0x00000005ff097e24 */ /* 0x000fe4000f8e00ff */
[----:B------:R-:W-:-:S07]  /*1240*/  IMAD.U32 R15, RZ, RZ, UR9 ;  /* 0x00000009ff0f7e24 */ /* 0x000fce000f8e00ff */
.L_x_7:
[----:B--2---:R-:W2:Y:S04]  /*1250*/  LDG.E.64 R10, desc[UR10][R8.64] ;  /* 0x0000000a080a7981 */ /* 0x004ea8000c1e1b00 */
        /* <DEDUP_REMOVED lines=29> */
[----:B---3--:R-:W3:Y:S04]  /*1430*/  LDG.E.64 R18, desc[UR10][R8.64+-0x38] ;  /* 0xffffc80a08127981 */ /* 0x008ee8000c1e1b00 */
        /* <DEDUP_REMOVED lines=22> */
[----:B------:R-:W-:Y:S04]  /*15a0*/  STG.E.64 desc[UR10][R10.64+-0x60], R12 ;  /* 0xffffa00c0a007986 */ /* 0x000fe8000c101b0a */
        /* <DEDUP_REMOVED lines=8> */
[----:B---3--:R1:W3:Y:S04]  /*1630*/  LDG.E.64 R18, desc[UR10][R8.64+-0x78] ;  /* 0xffff880a08127981 */ /* 0x0082e8000c1e1b00 */
[----:B------:R4:W3:Y:S01]  /*1640*/  LDG.E.64 R22, desc[UR10][R6.64+-0x78] ;  /* 0xffff880a06167981 */ /* 0x0008e2000c1e1b00 */
[----:B------:R-:W-:Y:S02]  /*1650*/  IADD3 R5, P1, PT, R5, -0x10, RZ ;  /* 0xfffffff005057810 */ /* 0x000fe40007f3e0ff */
[----:B0-----:R-:W-:-:S02]  /*1660*/  IADD3 R14, P2, PT, R10, -0x80, RZ ;  /* 0xffffff800a0e7810 */ /* 0x001fc40007f5e0ff */
[----:B------:R-:W-:Y:S02]  /*1670*/  IADD3.X R2, PT, PT, R2, -0x1, RZ, P1, !PT ;  /* 0xffffffff02027810 */ /* 0x000fe40000ffe4ff */
[----:B------:R-:W-:Y:S02]  /*1680*/  ISETP.NE.U32.AND P1, PT, R5, RZ, PT ;  /* 0x000000ff0500720c */ /* 0x000fe40003f25070 */
[----:B-1----:R-:W-:Y:S02]  /*1690*/  IADD3 R8, P4, PT, R8, -0x80, RZ ;  /* 0xffffff8008087810 */ /* 0x002fe40007f9e0ff */
[----:B------:R-:W-:Y:S02]  /*16a0*/  ISETP.NE.AND.EX P1, PT, R2, RZ, PT, P1 ;  /* 0x000000ff0200720c */ /* 0x000fe40003f25310 */
[----:B----4-:R-:W-:Y:S02]  /*16b0*/  IADD3 R6, P3, PT, R6, -0x80, RZ ;  /* 0xffffff8006067810 */ /* 0x010fe40007f7e0ff */
[----:B------:R-:W-:-:S02]  /*16c0*/  IADD3.X R15, PT, PT, R11, -0x1, RZ, P2, !PT ;  /* 0xffffffff0b0f7810 */ /* 0x000fc400017fe4ff */
[----:B------:R-:W-:Y:S02]  /*16d0*/  IADD3.X R7, PT, PT, R7, -0x1, RZ, P3, !PT ;  /* 0xffffffff07077810 */ /* 0x000fe40001ffe4ff */
[----:B------:R-:W-:Y:S01]  /*16e0*/  IADD3.X R9, PT, PT, R9, -0x1, RZ, P4, !PT ;  /* 0xffffffff09097810 */ /* 0x000fe200027fe4ff */
[----:B---3--:R-:W-:-:S07]  /*16f0*/  DADD R18, R18, R22 ;  /* 0x0000000012127229 */ /* 0x008fce0000000016 */
[----:B------:R2:W-:Y:S01]  /*1700*/  STG.E.64 desc[UR10][R10.64+-0x78], R18 ;  /* 0xffff88120a007986 */ /* 0x0005e2000c101b0a */
[----:B------:R-:W-:Y:S05]  /*1710*/  @P1 BRA `(.L_x_7) ;  /* 0xfffffff800cc1947 */ /* 0x000fea000383ffff */
.L_x_6:
[----:B------:R-:W-:Y:S05]  /*1720*/  @!P0 EXIT ;  /* 0x000000000000894d */ /* 0x000fea0003800000 */
[----:B------:R-:W-:Y:S02]  /*1730*/  ISETP.GE.U32.AND P1, PT, R20, 0x8, PT ;  /* 0x000000081400780c */ /* 0x000fe40003f26070 */
[----:B------:R-:W-:Y:S02]  /*1740*/  LOP3.LUT R2, R4, 0x7, RZ, 0xc0, !PT ;  /* 0x0000000704027812 */ /* 0x000fe400078ec0ff */
[----:B------:R-:W-:Y:S02]  /*1750*/  ISETP.GE.U32.AND.EX P1, PT, RZ, RZ, PT, P1 ;  /* 0x000000ffff00720c */ /* 0x000fe40003f26110 */
[----:B------:R-:W-:-:S04]  /*1760*/  ISETP.NE.U32.AND P0, PT, R2, RZ, PT ;  /* 0x000000ff0200720c */ /* 0x000fc80003f05070 */
[----:B------:R-:W-:-:S07]  /*1770*/  ISETP.NE.AND.EX P0, PT, RZ, RZ, PT, P0 ;  /* 0x000000ffff00720c */ /* 0x000fce0003f05300 */
[----:B------:R-:W-:Y:S06]  /*1780*/  @!P1 BRA `(.L_x_8) ;  /* 0x0000000000c89947 */ /* 0x000fec0003800000 */
[----:B------:R-:W1:Y:S01]  /*1790*/  LDCU.128 UR4, c[0x0][0x380] ;  /* 0x00007000ff0477ac */ /* 0x000e620008000c00 */
[C---:B------:R-:W-:Y:S01]  /*17a0*/  IMAD.SHL.U32 R5, R0.reuse, 0x8, RZ ;  /* 0x0000000800057824 */ /* 0x040fe200078e00ff */
[----:B--2---:R-:W-:-:S04]  /*17b0*/  SHF.L.U64.HI R10, R0, 0x3, R3 ;  /* 0x00000003000a7819 */ /* 0x004fc80000010203 */
[C---:B-1----:R-:W-:Y:S02]  /*17c0*/  IADD3 R6, P1, PT, -R5.reuse, UR4, RZ ;  /* 0x0000000405067c10 */ /* 0x042fe4000ff3e1ff */
[----:B------:R-:W-:Y:S02]  /*17d0*/  IADD3 R8, P2, PT, -R5, UR6, RZ ;  /* 0x0000000605087c10 */ /* 0x000fe4000ff5e1ff */
[C---:B------:R-:W-:Y:S01]  /*17e0*/  IADD3.X R7, PT, PT, ~R10.reuse, UR5, RZ, P1, !PT ;  /* 0x000000050a077c10 */ /* 0x040fe20008ffe5ff */
[----:B------:R-:W0:Y:S01]  /*17f0*/  LDCU.64 UR4, c[0x0][0x390] ;  /* 0x00007200ff0477ac */ /* 0x000e220008000a00 */
[----:B------:R-:W-:Y:S02]  /*1800*/  IADD3.X R9, PT, PT, ~R10, UR7, RZ, P2, !PT ;  /* 0x000000070a097c10 */ /* 0x000fe400097fe5ff */
[----:B------:R-:W-:Y:S02]  /*1810*/  IADD3 R6, P1, PT, R6, 0x5000000, RZ ;  /* 0x0500000006067810 */ /* 0x000fe40007f3e0ff */
[----:B------:R-:W-:-:S03]  /*1820*/  IADD3 R8, P2, PT, R8, 0x5000000, RZ ;  /* 0x0500000008087810 */ /* 0x000fc60007f5e0ff */
[----:B------:R-:W-:Y:S02]  /*1830*/  IMAD.X R7, RZ, RZ, R7, P1 ;  /* 0x000000ffff077224 */ /* 0x000fe400008e0607 */
[----:B------:R-:W-:-:S03]  /*1840*/  IMAD.X R9, RZ, RZ, R9, P2 ;  /* 0x000000ffff097224 */ /* 0x000fc600010e0609 */
[----:B------:R-:W2:Y:S04]  /*1850*/  LDG.E.64 R12, desc[UR10][R6.64+-0x3b4c08] ;  /* 0xc4b3f80a060c7981 */ /* 0x000ea8000c1e1b00 */
[----:B------:R-:W2:Y:S01]  /*1860*/  LDG.E.64 R14, desc[UR10][R8.64+-0x3b4c08] ;  /* 0xc4b3f80a080e7981 */ /* 0x000ea2000c1e1b00 */
[----:B0-----:R-:W-:-:S04]  /*1870*/  IADD3 R5, P1, PT, -R5, UR4, RZ ;  /* 0x0000000405057c10 */ /* 0x001fc8000ff3e1ff */
[----:B------:R-:W-:Y:S02]  /*1880*/  IADD3.X R11, PT, PT, ~R10, UR5, RZ, P1, !PT ;  /* 0x000000050a0b7c10 */ /* 0x000fe40008ffe5ff */
[----:B------:R-:W-:-:S05]  /*1890*/  IADD3 R10, P1, PT, R5, 0x5000000, RZ ;  /* 0x05000000050a7810 */ /* 0x000fca0007f3e0ff */
[----:B------:R-:W-:Y:S01]  /*18a0*/  IMAD.X R11, RZ, RZ, R11, P1 ;  /* 0x000000ffff0b7224 */ /* 0x000fe200008e060b */
        /* <DEDUP_REMOVED lines=32> */
.L_x_8:
[----:B------:R-:W-:Y:S05]  /*1ab0*/  @!P0 EXIT ;  /* 0x000000000000894d */ /* 0x000fea0003800000 */
[----:B------:R-:W-:Y:S01]  /*1ac0*/  ISETP.GE.U32.AND P1, PT, R2, 0x4, PT ;  /* 0x000000040200780c */ /* 0x000fe20003f26070 */
[----:B------:R-:W-:Y:S01]  /*1ad0*/  IMAD.MOV.U32 R2, RZ, RZ, RZ ;  /* 0x000000ffff027224 */ /* 0x000fe200078e00ff */
[----:B0-2---:R-:W-:Y:S02]  /*1ae0*/  LOP3.LUT R10, R4, 0x3, RZ, 0xc0, !PT ;  /* 0x00000003040a7812 */ /* 0x005fe400078ec0ff */
[----:B------:R-:W-:Y:S02]  /*1af0*/  ISETP.GE.U32.AND.EX P1, PT, RZ, RZ, PT, P1 ;  /* 0x000000ffff00720c */ /* 0x000fe40003f26110 */
[----:B------:R-:W-:-:S04]  /*1b00*/  ISETP.NE.U32.AND P0, PT, R10, RZ, PT ;  /* 0x000000ff0a00720c */ /* 0x000fc80003f05070 */
[----:B------:R-:W-:-:S07]  /*1b10*/  ISETP.NE.AND.EX P0, PT, R2, RZ, PT, P0 ;  /* 0x000000ff0200720c */ /* 0x000fce0003f05300 */
[----:B------:R-:W-:Y:S06]  /*1b20*/  @!P1 BRA `(.L_x_9) ;  /* 0x0000000000889947 */ /* 0x000fec0003800000 */
[----:B------:R-:W1:Y:S01]  /*1b30*/  LDCU.128 UR4, c[0x0][0x380] ;  /* 0x00007000ff0477ac */ /* 0x000e620008000c00 */
[C---:B------:R-:W-:Y:S01]  /*1b40*/  IMAD.SHL.U32 R5, R0.reuse, 0x8, RZ ;  /* 0x0000000800057824 */ /* 0x040fe200078e00ff */
[----:B------:R-:W-:-:S04]  /*1b50*/  SHF.L.U64.HI R4, R0, 0x3, R3 ;  /* 0x0000000300047819 */ /* 0x000fc80000010203 */
        /* <DEDUP_REMOVED lines=31> */
.L_x_9:
[----:B------:R-:W-:Y:S05]  /*1d50*/  @!P0 EXIT ;  /* 0x000000000000894d */ /* 0x000fea0003800000 */
[----:B------:R-:W1:Y:S01]  /*1d60*/  LDCU.128 UR4, c[0x0][0x380] ;  /* 0x00007000ff0477ac */ /* 0x000e620008000c00 */
[C---:B0-----:R-:W-:Y:S02]  /*1d70*/  LEA R4, P0, -R0.reuse, 0x4c4b3f8, 0x3 ;  /* 0x04c4b3f800047811 */ /* 0x041fe400078019ff */
[----:B------:R-:W-:Y:S01]  /*1d80*/  SHF.L.U64.HI R3, R0, 0x3, R3 ;  /* 0x0000000300037819 */ /* 0x000fe20000010203 */
[----:B------:R-:W0:Y:S04]  /*1d90*/  LDCU.64 UR8, c[0x0][0x390] ;  /* 0x00007200ff0877ac */ /* 0x000e280008000a00 */
[----:B------:R-:W-:Y:S01]  /*1da0*/  IMAD.X R3, RZ, RZ, ~R3, P0 ;  /* 0x000000ffff037224 */ /* 0x000fe200000e0e03 */
[C---:B-1----:R-:W-:Y:S02]  /*1db0*/  IADD3 R8, P1, PT, R4.reuse, UR4, RZ ;  /* 0x0000000404087c10 */ /* 0x042fe4000ff3e0ff */
[----:B------:R-:W-:-:S02]  /*1dc0*/  IADD3 R11, P2, PT, R4, UR6, RZ ;  /* 0x00000006040b7c10 */ /* 0x000fc4000ff5e0ff */
[----:B0-----:R-:W-:Y:S02]  /*1dd0*/  IADD3 R0, P0, PT, R4, UR8, RZ ;  /* 0x0000000804007c10 */ /* 0x001fe4000ff1e0ff */
[C---:B------:R-:W-:Y:S02]  /*1de0*/  IADD3.X R9, PT, PT, R3.reuse, UR5, RZ, P1, !PT ;  /* 0x0000000503097c10 */ /* 0x040fe40008ffe4ff */
[C---:B------:R-:W-:Y:S02]  /*1df0*/  IADD3.X R12, PT, PT, R3.reuse, UR7, RZ, P2, !PT ;  /* 0x00000007030c7c10 */ /* 0x040fe400097fe4ff */
[----:B------:R-:W-:-:S07]  /*1e00*/  IADD3.X R3, PT, PT, R3, UR9, RZ, P0, !PT ;  /* 0x0000000903037c10 */ /* 0x000fce00087fe4ff */
.L_x_10:
[----:B0-----:R-:W-:Y:S01]  /*1e10*/  IMAD.MOV.U32 R6, RZ, RZ, R11 ;  /* 0x000000ffff067224 */ /* 0x001fe200078e000b */
[----:B------:R0:W2:Y:S01]  /*1e20*/  LDG.E.64 R4, desc[UR10][R8.64] ;  /* 0x0000000a08047981 */ /* 0x0000a2000c1e1b00 */
[----:B------:R-:W-:-:S06]  /*1e30*/  IMAD.MOV.U32 R7, RZ, RZ, R12 ;  /* 0x000000ffff077224 */ /* 0x000fcc00078e000c */
[----:B------:R-:W2:Y:S01]  /*1e40*/  LDG.E.64 R6, desc[UR10][R6.64] ;  /* 0x0000000a06067981 */ /* 0x000ea2000c1e1b00 */
[----:B------:R-:W-:-:S04]  /*1e50*/  IADD3 R10, P0, PT, R10, -0x1, RZ ;  /* 0xffffffff0a0a7810 */ /* 0x000fc80007f1e0ff */
[----:B------:R-:W-:Y:S02]  /*1e60*/  IADD3.X R2, PT, PT, R2, -0x1, RZ, P0, !PT ;  /* 0xffffffff02027810 */ /* 0x000fe400007fe4ff */
[----:B------:R-:W-:-:S04]  /*1e70*/  ISETP.NE.U32.AND P0, PT, R10, RZ, PT ;  /* 0x000000ff0a00720c */ /* 0x000fc80003f05070 */
[----:B------:R-:W-:Y:S02]  /*1e80*/  ISETP.NE.AND.EX P0, PT, R2, RZ, PT, P0 ;  /* 0x000000ff0200720c */ /* 0x000fe40003f05300 */
[----:B0-----:R-:W-:Y:S02]  /*1e90*/  IADD3 R8, P1, PT, R8, -0x8, RZ ;  /* 0xfffffff808087810 */ /* 0x001fe40007f3e0ff */
[----:B------:R-:W-:Y:S02]  /*1ea0*/  IADD3 R11, P2, PT, R11, -0x8, RZ ;  /* 0xfffffff80b0b7810 */ /* 0x000fe40007f5e0ff */
[----:B------:R-:W-:Y:S02]  /*1eb0*/  IADD3.X R9, PT, PT, R9, -0x1, RZ, P1, !PT ;  /* 0xffffffff09097810 */ /* 0x000fe40000ffe4ff */
[----:B------:R-:W-:Y:S01]  /*1ec0*/  IADD3.X R12, PT, PT, R12, -0x1, RZ, P2, !PT ;  /* 0xffffffff0c0c7810 */ /* 0x000fe200017fe4ff */
[----:B--2---:R-:W-:Y:S01]  /*1ed0*/  DADD R4, R4, R6 ;  /* 0x0000000004047229 */ /* 0x004fe20000000006 */
[----:B------:R-:W-:-:S02]  /*1ee0*/  IMAD.MOV.U32 R6, RZ, RZ, R0 ;  /* 0x000000ffff067224 */ /* 0x000fc400078e0000 */
[----:B------:R-:W-:-:S05]  /*1ef0*/  IMAD.MOV.U32 R7, RZ, RZ, R3 ;  /* 0x000000ffff077224 */ /* 0x000fca00078e0003 */
[----:B------:R0:W-:Y:S01]  /*1f00*/  STG.E.64 desc[UR10][R6.64], R4 ;  /* 0x0000000406007986 */ /* 0x0001e2000c101b0a */
[----:B------:R-:W-:-:S04]  /*1f10*/  IADD3 R0, P3, PT, R0, -0x8, RZ ;  /* 0xfffffff800007810 */ /* 0x000fc80007f7e0ff */
[----:B------:R-:W-:Y:S01]  /*1f20*/  IADD3.X R3, PT, PT, R3, -0x1, RZ, P3, !PT ;  /* 0xffffffff03037810 */ /* 0x000fe20001ffe4ff */
[----:B------:R-:W-:Y:S08]  /*1f30*/  @P0 BRA `(.L_x_10) ;  /* 0xfffffffc00b40947 */ /* 0x000ff0000383ffff */
[----:B------:R-:W-:Y:S05]  /*1f40*/  EXIT ;  /* 0x000000000000794d */ /* 0x000fea0003800000 */
.L_x_11:
[----:B------:R-:W-:-:S00]  /*1f50*/  BRA `(.L_x_11) ;  /* 0xfffffffc00fc7947 */ /* 0x000fc0000383ffff */
[----:B------:R-:W-:-:S00]  /*1f60*/  NOP ;  /* 0x0000000000007918 */ /* 0x000fc00000000000 */
        /* <DEDUP_REMOVED lines=9> */
.L_x_12:


//--------------------- .nv.shared.reserved.0     --------------------------
	.section	.nv.shared.reserved.0,"aw",@nobits
	.weak		__nv_reservedSMEM_offset_0_alias
	.size		__nv_reservedSMEM_offset_0_alias, 0, 64
	.other		__nv_reservedSMEM_offset_0_alias,@"STO_CUDA_RESERVED_SHARED STV_DEFAULT"
__nv_reservedSMEM_offset_0_alias:
	.zero		0
	.zero		64


//--------------------- .nv.constant0._Z10vector_addPdS_S_PiS0_ --------------------------
	.section	.nv.constant0._Z10vector_addPdS_S_PiS0_,"a",@progbits
	.sectionflags	@""
	.align	4
.nv.constant0._Z10vector_addPdS_S_PiS0_:
	.zero		936


//--------------------- SYMBOLS --------------------------

	.type		.nv.reservedSmem.offset0,@object
	.size		.nv.reservedSmem.offset0,0x4
